	.headerflags	@"EF_CUDA_TEXMODE_UNIFIED EF_CUDA_64BIT_ADDRESS EF_CUDA_ACCELERATORS EF_CUDA_SM90 EF_CUDA_VIRTUAL_SM(EF_CUDA_SM90)"
	.elftype	@"ET_EXEC"


//--------------------- .nv.info                  --------------------------
	.section	.nv.info,"",@"SHT_CUDA_INFO"
	.align	4


	//----- nvinfo : EIATTR_REGCOUNT
	.align		4
        /*0000*/ 	.byte	0x04, 0x2f
        /*0002*/ 	.short	(.L_1 - .L_0)
	.align		4
.L_0:
        /*0004*/ 	.word	index@(triton_poi_fused__to_copy_0)
        /*0008*/ 	.word	0x00000012


	//----- nvinfo : EIATTR_MIN_STACK_SIZE
	.align		4
.L_1:
        /*000c*/ 	.byte	0x04, 0x12
        /*000e*/ 	.short	(.L_3 - .L_2)
	.align		4
.L_2:
        /*0010*/ 	.word	index@(triton_poi_fused__to_copy_0)
        /*0014*/ 	.word	0x00000000


	//----- nvinfo : EIATTR_FRAME_SIZE
	.align		4
.L_3:
        /*0018*/ 	.byte	0x04, 0x11
        /*001a*/ 	.short	(.L_5 - .L_4)
	.align		4
.L_4:
        /*001c*/ 	.word	index@(triton_poi_fused__to_copy_0)
        /*0020*/ 	.word	0x00000000


	//----- nvinfo : EIATTR_MIN_STACK_SIZE
	.align		4
.L_5:
        /*0024*/ 	.byte	0x04, 0x12
        /*0026*/ 	.short	(.L_7 - .L_6)
	.align		4
.L_6:
        /*0028*/ 	.word	index@(triton_poi_fused__to_copy_0)
        /*002c*/ 	.word	0x00000000
.L_7:


//--------------------- .nv.info.triton_poi_fused__to_copy_0 --------------------------
	.section	.nv.info.triton_poi_fused__to_copy_0,"",@"SHT_CUDA_INFO"
	.sectionflags	@""
	.align	4


	//----- nvinfo : EIATTR_CUDA_API_VERSION
	.align		4
        /*0000*/ 	.byte	0x04, 0x37
        /*0002*/ 	.short	(.L_9 - .L_8)
.L_8:
        /*0004*/ 	.word	0x0000007c


	//----- nvinfo : EIATTR_KPARAM_INFO
	.align		4
.L_9:
        /*0008*/ 	.byte	0x04, 0x17
        /*000a*/ 	.short	(.L_11 - .L_10)
.L_10:
        /*000c*/ 	.word	0x00000000
        /*0010*/ 	.short	0x0002
        /*0012*/ 	.short	0x0010
        /*0014*/ 	.byte	0x00, 0xf0, 0x11, 0x00


	//----- nvinfo : EIATTR_KPARAM_INFO
	.align		4
.L_11:
        /*0018*/ 	.byte	0x04, 0x17
        /*001a*/ 	.short	(.L_13 - .L_12)
.L_12:
        /*001c*/ 	.word	0x00000000
        /*0020*/ 	.short	0x0001
        /*0022*/ 	.short	0x0008
        /*0024*/ 	.byte	0x00, 0xf4, 0x21, 0x00


	//----- nvinfo : EIATTR_KPARAM_INFO
	.align		4
.L_13:
        /*0028*/ 	.byte	0x04, 0x17
        /*002a*/ 	.short	(.L_15 - .L_14)
.L_14:
        /*002c*/ 	.word	0x00000000
        /*0030*/ 	.short	0x0000
        /*0032*/ 	.short	0x0000
        /*0034*/ 	.byte	0x00, 0xf4, 0x21, 0x00


	//----- nvinfo : EIATTR_SPARSE_MMA_MASK
	.align		4
.L_15:
        /*0038*/ 	.byte	0x03, 0x50
        /*003a*/ 	.short	0x0000


	//----- nvinfo : EIATTR_MAXREG_COUNT
	.align		4
        /*003c*/ 	.byte	0x03, 0x1b
        /*003e*/ 	.short	0x00ff


	//----- nvinfo : EIATTR_EXIT_INSTR_OFFSETS
	.align		4
        /*0040*/ 	.byte	0x04, 0x1c
        /*0042*/ 	.short	(.L_17 - .L_16)


	//   ....[0]....
.L_16:
        /*0044*/ 	.word	0x00000270


	//   ....[1]....
        /*0048*/ 	.word	0x000002b0


	//----- nvinfo : EIATTR_REQNTID
	.align		4
.L_17:
        /*004c*/ 	.byte	0x04, 0x10
        /*004e*/ 	.short	(.L_19 - .L_18)
.L_18:
        /*0050*/ 	.word	0x00000080
        /*0054*/ 	.word	0x00000001
        /*0058*/ 	.word	0x00000001


	//----- nvinfo : EIATTR_CBANK_PARAM_SIZE
	.align		4
.L_19:
        /*005c*/ 	.byte	0x03, 0x19
        /*005e*/ 	.short	0x0014


	//----- nvinfo : EIATTR_PARAM_CBANK
	.align		4
        /*0060*/ 	.byte	0x04, 0x0a
        /*0062*/ 	.short	(.L_21 - .L_20)
	.align		4
.L_20:
        /*0064*/ 	.word	index@(.nv.constant0.triton_poi_fused__to_copy_0)
        /*0068*/ 	.short	0x0210
        /*006a*/ 	.short	0x0014


	//----- nvinfo : EIATTR_SW_WAR
	.align		4
.L_21:
        /*006c*/ 	.byte	0x04, 0x36
        /*006e*/ 	.short	(.L_23 - .L_22)
.L_22:
        /*0070*/ 	.word	0x00000008
.L_23:


//--------------------- .nv.callgraph             --------------------------
	.section	.nv.callgraph,"",@"SHT_CUDA_CALLGRAPH"
	.align	4
	.sectionentsize	8
	.align		4
        /*0000*/ 	.word	0x00000000
	.align		4
        /*0004*/ 	.word	0xffffffff
	.align		4
        /*0008*/ 	.word	0x00000000
	.align		4
        /*000c*/ 	.word	0xfffffffe
	.align		4
        /*0010*/ 	.word	0x00000000
	.align		4
        /*0014*/ 	.word	0xfffffffd
	.align		4
        /*0018*/ 	.word	0x00000000
	.align		4
        /*001c*/ 	.word	0xfffffffc


//--------------------- .text.triton_poi_fused__to_copy_0 --------------------------
	.section	.text.triton_poi_fused__to_copy_0,"ax",@progbits
	.align	128
        .global         triton_poi_fused__to_copy_0
        .type           triton_poi_fused__to_copy_0,@function
        .size           triton_poi_fused__to_copy_0,(.L_x_1 - triton_poi_fused__to_copy_0)
        .other          triton_poi_fused__to_copy_0,@"STO_CUDA_ENTRY STV_DEFAULT"
triton_poi_fused__to_copy_0:
.text.triton_poi_fused__to_copy_0:
[----:B------:R-:W0:Y:S02]  /*0000*/  LDC R1, c[0x0][0x28] ;  /* 0x00000a00ff017b82 */ /* 0x000e240000000800 */
[----:B------:R-:W1:Y:S01]  /*0010*/  S2R R0, SR_TID.X ;  /* 0x0000000000007919 */ /* 0x000e620000002100 */
[----:B------:R-:W2:Y:S01]  /*0020*/  LDC.64 R2, c[0x0][0x210] ;  /* 0x00008400ff027b82 */ /* 0x000ea20000000a00 */
[----:B------:R-:W-:Y:S01]  /*0030*/  IMAD.MOV.U32 R15, RZ, RZ, RZ ;  /* 0x000000ffff0f7224 */ /* 0x000fe200078e00ff */
[----:B------:R-:W-:Y:S01]  /*0040*/  ULDC.64 UR4, c[0x0][0x208] ;  /* 0x0000820000047ab9 */ /* 0x000fe20000000a00 */
[----:B------:R-:W3:Y:S01]  /*0050*/  S2R R11, SR_CTAID.X ;  /* 0x00000000000b7919 */ /* 0x000ee20000002500 */
[----:B-1----:R-:W-:-:S05]  /*0060*/  LOP3.LUT R0, R0, 0x7f, RZ, 0xc0, !PT ;  /* 0x0000007f00007812 */ /* 0x002fca00078ec0ff */
[----:B---3--:R-:W-:-:S05]  /*0070*/  IMAD R11, R11, 0x80, R0 ;  /* 0x000000800b0b7824 */ /* 0x008fca00078e0200 */
[----:B------:R-:W-:Y:S02]  /*0080*/  SHF.R.S32.HI R0, RZ, 0x1f, R11 ;  /* 0x0000001fff007819 */ /* 0x000fe4000001140b */
[----:B------:R-:W-:Y:S02]  /*0090*/  ISETP.GE.AND P0, PT, R11, 0x100, PT ;  /* 0x000001000b00780c */ /* 0x000fe40003f06270 */
[----:B------:R-:W-:-:S05]  /*00a0*/  LEA.HI R0, R0, R11, RZ, 0x4 ;  /* 0x0000000b00007211 */ /* 0x000fca00078f20ff */
[C---:B------:R-:W-:Y:S01]  /*00b0*/  IMAD.SHL.U32 R4, R0.reuse, 0x4, RZ ;  /* 0x0000000400047824 */ /* 0x040fe200078e00ff */
[----:B------:R-:W-:-:S04]  /*00c0*/  LOP3.LUT R0, R0, 0xfffffff0, RZ, 0xc0, !PT ;  /* 0xfffffff000007812 */ /* 0x000fc800078ec0ff */
[----:B------:R-:W-:-:S04]  /*00d0*/  LOP3.LUT R4, R4, 0xffffffc0, RZ, 0xc0, !PT ;  /* 0xffffffc004047812 */ /* 0x000fc800078ec0ff */
[----:B------:R-:W-:-:S05]  /*00e0*/  IADD3 R13, R4, R11, -R0 ;  /* 0x0000000b040d7210 */ /* 0x000fca0007ffe800 */
[----:B--2---:R-:W-:-:S04]  /*00f0*/  IMAD.WIDE R4, R13, 0x4, R2 ;  /* 0x000000040d047825 */ /* 0x004fc800078e0202 */
[----:B------:R-:W-:Y:S01]  /*0100*/  VIADD R7, R13, 0x10 ;  /* 0x000000100d077836 */ /* 0x000fe20000000000 */
[----:B------:R1:W2:Y:S01]  /*0110*/  @!P0 LDG.E R15, desc[UR4][R4.64] ;  /* 0x00000004040f8981 */ /* 0x0002a2000c1e1900 */
[----:B------:R-:W-:Y:S02]  /*0120*/  IMAD.MOV.U32 R0, RZ, RZ, RZ ;  /* 0x000000ffff007224 */ /* 0x000fe400078e00ff */
[----:B------:R-:W-:-:S04]  /*0130*/  IMAD.WIDE R6, R7, 0x4, R2 ;  /* 0x0000000407067825 */ /* 0x000fc800078e0202 */
[----:B------:R-:W-:Y:S01]  /*0140*/  VIADD R9, R13, 0x20 ;  /* 0x000000200d097836 */ /* 0x000fe20000000000 */
[----:B------:R-:W3:Y:S01]  /*0150*/  @!P0 LDG.E R0, desc[UR4][R6.64] ;  /* 0x0000000406008981 */ /* 0x000ee2000c1e1900 */
[----:B------:R-:W-:Y:S01]  /*0160*/  IMAD.MOV.U32 R10, RZ, RZ, RZ ;  /* 0x000000ffff0a7224 */ /* 0x000fe200078e00ff */
[----:B-1----:R-:W1:Y:S01]  /*0170*/  LDC.64 R4, c[0x0][0x218] ;  /* 0x00008600ff047b82 */ /* 0x002e620000000a00 */
[----:B------:R-:W-:-:S05]  /*0180*/  IMAD.WIDE R8, R9, 0x4, R2 ;  /* 0x0000000409087825 */ /* 0x000fca00078e0202 */
[----:B------:R-:W4:Y:S01]  /*0190*/  @!P0 LDG.E R10, desc[UR4][R8.64] ;  /* 0x00000004080a8981 */ /* 0x000f22000c1e1900 */
[----:B------:R-:W-:Y:S02]  /*01a0*/  VIADD R13, R13, 0x30 ;  /* 0x000000300d0d7836 */ /* 0x000fe40000000000 */
[----:B------:R-:W-:Y:S02]  /*01b0*/  IMAD.MOV.U32 R12, RZ, RZ, RZ ;  /* 0x000000ffff0c7224 */ /* 0x000fe400078e00ff */
[----:B------:R-:W-:-:S05]  /*01c0*/  IMAD.WIDE R2, R13, 0x4, R2 ;  /* 0x000000040d027825 */ /* 0x000fca00078e0202 */
[----:B------:R-:W5:Y:S01]  /*01d0*/  @!P0 LDG.E R12, desc[UR4][R2.64] ;  /* 0x00000004020c8981 */ /* 0x000f62000c1e1900 */
[C---:B--2---:R-:W-:Y:S02]  /*01e0*/  FSETP.NAN.AND P2, PT, R15.reuse, R15, PT ;  /* 0x0000000f0f00720b */ /* 0x044fe40003f48000 */
[----:B---3--:R-:W-:-:S11]  /*01f0*/  FSETP.GT.AND P1, PT, R15, R0, PT ;  /* 0x000000000f00720b */ /* 0x008fd60003f24000 */
[----:B------:R-:W-:-:S04]  /*0200*/  @!P2 FSEL R15, R15, R0, P1 ;  /* 0x000000000f0fa208 */ /* 0x000fc80000800000 */
[C---:B----4-:R-:W-:Y:S02]  /*0210*/  FSETP.GT.AND P1, PT, R15.reuse, R10, PT ;  /* 0x0000000a0f00720b */ /* 0x050fe40003f24000 */
[----:B------:R-:W-:-:S11]  /*0220*/  FSETP.NAN.AND P2, PT, R15, R15, PT ;  /* 0x0000000f0f00720b */ /* 0x000fd60003f48000 */
[----:B------:R-:W-:-:S04]  /*0230*/  @!P1 FSEL R15, R15, R10, P2 ;  /* 0x0000000a0f0f9208 */ /* 0x000fc80001000000 */
[C---:B-----5:R-:W-:Y:S02]  /*0240*/  FSETP.GT.AND P1, PT, R15.reuse, R12, PT ;  /* 0x0000000c0f00720b */ /* 0x060fe40003f24000 */
[----:B------:R-:W-:-:S11]  /*0250*/  FSETP.NAN.AND P2, PT, R15, R15, PT ;  /* 0x0000000f0f00720b */ /* 0x000fd60003f48000 */
[----:B------:R-:W-:Y:S01]  /*0260*/  @!P1 FSEL R15, R15, R12, P2 ;  /* 0x0000000c0f0f9208 */ /* 0x000fe20001000000 */
[----:B-1----:R-:W-:Y:S06]  /*0270*/  @P0 EXIT ;  /* 0x000000000000094d */ /* 0x002fec0003800000 */
[----:B------:R-:W0:Y:S01]  /*0280*/  F2F.F64.F32 R6, R15 ;  /* 0x0000000f00067310 */ /* 0x000e220000201800 */
[----:B------:R-:W-:-:S05]  /*0290*/  IMAD.WIDE R2, R11, 0x8, R4 ;  /* 0x000000080b027825 */ /* 0x000fca00078e0204 */
[----:B0-----:R-:W-:Y:S01]  /*02a0*/  STG.E.64 desc[UR4][R2.64], R6 ;  /* 0x0000000602007986 */ /* 0x001fe2000c101b04 */
[----:B------:R-:W-:Y:S05]  /*02b0*/  EXIT ;  /* 0x000000000000794d */ /* 0x000fea0003800000 */
.L_x_0:
[----:B------:R-:W-:-:S00]  /*02c0*/  BRA `(.L_x_0) ;  /* 0xfffffffc00fc7947 */ /* 0x000fc0000383ffff */
[----:B------:R-:W-:-:S00]  /*02d0*/  NOP ;  /* 0x0000000000007918 */ /* 0x000fc00000000000 */
        /* <DEDUP_REMOVED lines=10> */
.L_x_1:


//--------------------- .nv.constant0.triton_poi_fused__to_copy_0 --------------------------
	.section	.nv.constant0.triton_poi_fused__to_copy_0,"a",@progbits
	.sectionflags	@""
	.align	4
.nv.constant0.triton_poi_fused__to_copy_0:
	.zero		548
